//
// Generated by NVIDIA NVVM Compiler
//
// Compiler Build ID: CL-36424714
// Cuda compilation tools, release 13.0, V13.0.88
// Based on NVVM 20.0.0
//

.version 9.0
.target sm_100
.address_size 64

	// .globl	_Z9vectorAddPfPKfS1_i
.extern .func  (.param .b32 func_retval0) vprintf
(
	.param .b64 vprintf_param_0,
	.param .b64 vprintf_param_1
)
;
.global .align 1 .b8 $str[23] = {105, 32, 61, 32, 37, 50, 100, 58, 32, 37, 102, 32, 43, 32, 37, 102, 32, 61, 32, 37, 102, 10};

.visible .entry _Z9vectorAddPfPKfS1_i(
	.param .u64 .ptr .align 1 _Z9vectorAddPfPKfS1_i_param_0,
	.param .u64 .ptr .align 1 _Z9vectorAddPfPKfS1_i_param_1,
	.param .u64 .ptr .align 1 _Z9vectorAddPfPKfS1_i_param_2,
	.param .u32 _Z9vectorAddPfPKfS1_i_param_3
)
{
	.local .align 16 .b8 	__local_depot0[32];
	.reg .b64 	%SP;
	.reg .b64 	%SPL;
	.reg .pred 	%p<2>;
	.reg .b32 	%r<8>;
	.reg .b32 	%f<6>;
	.reg .b64 	%rd<15>;
	.reg .b64 	%fd<4>;

	mov.u64 	%SPL, __local_depot0;
	cvta.local.u64 	%SP, %SPL;
	ld.param.u64 	%rd1, [_Z9vectorAddPfPKfS1_i_param_0];
	ld.param.u64 	%rd2, [_Z9vectorAddPfPKfS1_i_param_1];
	ld.param.u64 	%rd3, [_Z9vectorAddPfPKfS1_i_param_2];
	ld.param.u32 	%r2, [_Z9vectorAddPfPKfS1_i_param_3];
	mov.u32 	%r3, %ctaid.x;
	mov.u32 	%r4, %ntid.x;
	mov.u32 	%r5, %tid.x;
	mad.lo.s32 	%r1, %r3, %r4, %r5;
	setp.ge.s32 	%p1, %r1, %r2;
	@%p1 bra 	$L__BB0_2;
	add.u64 	%rd4, %SP, 0;
	add.u64 	%rd5, %SPL, 0;
	cvta.to.global.u64 	%rd6, %rd2;
	cvta.to.global.u64 	%rd7, %rd3;
	cvta.to.global.u64 	%rd8, %rd1;
	mul.wide.s32 	%rd9, %r1, 4;
	add.s64 	%rd10, %rd6, %rd9;
	ld.global.f32 	%f1, [%rd10];
	add.s64 	%rd11, %rd7, %rd9;
	ld.global.f32 	%f2, [%rd11];
	add.f32 	%f3, %f1, %f2;
	add.s64 	%rd12, %rd8, %rd9;
	st.global.f32 	[%rd12], %f3;
	ld.global.f32 	%f4, [%rd10];
	cvt.f64.f32 	%fd1, %f4;
	ld.global.f32 	%f5, [%rd11];
	cvt.f64.f32 	%fd2, %f5;
	cvt.f64.f32 	%fd3, %f3;
	st.local.u32 	[%rd5], %r1;
	st.local.f64 	[%rd5+8], %fd1;
	st.local.v2.f64 	[%rd5+16], {%fd2, %fd3};
	mov.u64 	%rd13, $str;
	cvta.global.u64 	%rd14, %rd13;
	{ // callseq 0, 0
	.param .b64 param0;
	st.param.b64 	[param0], %rd14;
	.param .b64 param1;
	st.param.b64 	[param1], %rd4;
	.param .b32 retval0;
	call.uni (retval0), 
	vprintf, 
	(
	param0, 
	param1
	);
	ld.param.b32 	%r6, [retval0];
	} // callseq 0
$L__BB0_2:
	ret;

}


// ===== COMPILED SASS (sm_100) =====

	.target	sm_100

	.elftype	@"ET_EXEC"


//--------------------- .note.nv.tkinfo           --------------------------
	.section	.note.nv.tkinfo,"",@"SHT_NOTE"
	.sectionflags	@"SHF_NOTE_NV_TKINFO"
	.tkinfo
        /*0018*/ 	.word	0x00000002
        /*0030*/ 	.string	""
        /*0030*/ 	.string	"ptxas"
        /*0030*/ 	.string	"Cuda compilation tools, release 13.0, V13.0.88"
        /*0030*/ 	.string	"Build cuda_13.0.r13.0/compiler.36424714_0"
        /*0030*/ 	.string	"-arch sm_100 -m 64 "



//--------------------- .note.nv.cuinfo           --------------------------
	.section	.note.nv.cuinfo,"",@"SHT_NOTE"
	.sectionflags	@"SHF_NOTE_NV_CUINFO"
        /*0018*/ 	.short	0x0002
        /*001a*/ 	.short	0x0064
        /*001c*/ 	.short	0x0082
	.zero		2


//--------------------- .nv.info                  --------------------------
	.section	.nv.info,"",@"SHT_CUDA_INFO"
	.align	4


	//----- nvinfo : EIATTR_REGCOUNT
	.align		4
        /*0000*/ 	.byte	0x04, 0x2f
        /*0002*/ 	.short	(.L_2 - .L_1)
	.align		4
.L_1:
        /*0004*/ 	.word	index@(_Z9vectorAddPfPKfS1_i)
        /*0008*/ 	.word	0x00000018


	//----- nvinfo : EIATTR_FRAME_SIZE
	.align		4
.L_2:
        /*000c*/ 	.byte	0x04, 0x11
        /*000e*/ 	.short	(.L_4 - .L_3)
	.align		4
.L_3:
        /*0010*/ 	.word	index@(_Z9vectorAddPfPKfS1_i)
        /*0014*/ 	.word	0x00000020


	//----- nvinfo : EIATTR_MIN_STACK_SIZE
	.align		4
.L_4:
        /*0018*/ 	.byte	0x04, 0x12
        /*001a*/ 	.short	(.L_6 - .L_5)
	.align		4
.L_5:
        /*001c*/ 	.word	index@(_Z9vectorAddPfPKfS1_i)
        /*0020*/ 	.word	0x00000020
.L_6:


//--------------------- .nv.compat                --------------------------
	.section	.nv.compat,"",@"SHT_CUDA_COMPAT_INFO"
	.align	4
        /*0000*/ 	.byte	0x02, 0x09, 0x00, 0x00, 0x02, 0x02, 0x01, 0x00, 0x02, 0x05, 0x05, 0x00, 0x03, 0x07, 0x01, 0x01
        /*0010*/ 	.byte	0x02, 0x03, 0x00, 0x00, 0x02, 0x06, 0x01, 0x00, 0x04, 0x0b, 0x08, 0x00, 0x09, 0x00, 0x00, 0x00
        /*0020*/ 	.byte	0x00, 0x00, 0x00, 0x00


//--------------------- .nv.info._Z9vectorAddPfPKfS1_i --------------------------
	.section	.nv.info._Z9vectorAddPfPKfS1_i,"",@"SHT_CUDA_INFO"
	.sectionflags	@""
	.align	4


	//----- nvinfo : EIATTR_CUDA_API_VERSION
	.align		4
        /*0000*/ 	.byte	0x04, 0x37
        /*0002*/ 	.short	(.L_8 - .L_7)
.L_7:
        /*0004*/ 	.word	0x00000082


	//----- nvinfo : EIATTR_KPARAM_INFO
	.align		4
.L_8:
        /*0008*/ 	.byte	0x04, 0x17
        /*000a*/ 	.short	(.L_10 - .L_9)
.L_9:
        /*000c*/ 	.word	0x00000000
        /*0010*/ 	.short	0x0003
        /*0012*/ 	.short	0x0018
        /*0014*/ 	.byte	0x00, 0xf0, 0x11, 0x00


	//----- nvinfo : EIATTR_KPARAM_INFO
	.align		4
.L_10:
        /*0018*/ 	.byte	0x04, 0x17
        /*001a*/ 	.short	(.L_12 - .L_11)
.L_11:
        /*001c*/ 	.word	0x00000000
        /*0020*/ 	.short	0x0002
        /*0022*/ 	.short	0x0010
        /*0024*/ 	.byte	0x00, 0xf5, 0x21, 0x00


	//----- nvinfo : EIATTR_KPARAM_INFO
	.align		4
.L_12:
        /*0028*/ 	.byte	0x04, 0x17
        /*002a*/ 	.short	(.L_14 - .L_13)
.L_13:
        /*002c*/ 	.word	0x00000000
        /*0030*/ 	.short	0x0001
        /*0032*/ 	.short	0x0008
        /*0034*/ 	.byte	0x00, 0xf5, 0x21, 0x00


	//----- nvinfo : EIATTR_KPARAM_INFO
	.align		4
.L_14:
        /*0038*/ 	.byte	0x04, 0x17
        /*003a*/ 	.short	(.L_16 - .L_15)
.L_15:
        /*003c*/ 	.word	0x00000000
        /*0040*/ 	.short	0x0000
        /*0042*/ 	.short	0x0000
        /*0044*/ 	.byte	0x00, 0xf5, 0x21, 0x00


	//----- nvinfo : EIATTR_SPARSE_MMA_MASK
	.align		4
.L_16:
        /*0048*/ 	.byte	0x03, 0x50
        /*004a*/ 	.short	0x0000


	//----- nvinfo : EIATTR_MAXREG_COUNT
	.align		4
        /*004c*/ 	.byte	0x03, 0x1b
        /*004e*/ 	.short	0x00ff


	//----- nvinfo : EIATTR_EXTERNS
	.align		4
        /*0050*/ 	.byte	0x04, 0x0f
        /*0052*/ 	.short	(.L_18 - .L_17)


	//   ....[0]....
	.align		4
.L_17:
        /*0054*/ 	.word	index@(vprintf)


	//----- nvinfo : EIATTR_MERCURY_ISA_VERSION
	.align		4
.L_18:
        /*0058*/ 	.byte	0x03, 0x5f
        /*005a*/ 	.short	0x0101


	//----- nvinfo : EIATTR_VRC_CTA_INIT_COUNT
	.align		4
        /*005c*/ 	.byte	0x02, 0x4a
	.zero		1
	.zero		1


	//----- nvinfo : EIATTR_SYSCALL_OFFSETS
	.align		4
        /*0060*/ 	.byte	0x04, 0x46
        /*0062*/ 	.short	(.L_20 - .L_19)


	//   ....[0]....
.L_19:
        /*0064*/ 	.word	0x00000260


	//----- nvinfo : EIATTR_EXIT_INSTR_OFFSETS
	.align		4
.L_20:
        /*0068*/ 	.byte	0x04, 0x1c
        /*006a*/ 	.short	(.L_22 - .L_21)


	//   ....[0]....
.L_21:
        /*006c*/ 	.word	0x000000c0


	//   ....[1]....
        /*0070*/ 	.word	0x00000270


	//----- nvinfo : EIATTR_CRS_STACK_SIZE
	.align		4
.L_22:
        /*0074*/ 	.byte	0x04, 0x1e
        /*0076*/ 	.short	(.L_24 - .L_23)
.L_23:
        /*0078*/ 	.word	0x00000000


	//----- nvinfo : EIATTR_CBANK_PARAM_SIZE
	.align		4
.L_24:
        /*007c*/ 	.byte	0x03, 0x19
        /*007e*/ 	.short	0x001c


	//----- nvinfo : EIATTR_PARAM_CBANK
	.align		4
        /*0080*/ 	.byte	0x04, 0x0a
        /*0082*/ 	.short	(.L_26 - .L_25)
	.align		4
.L_25:
        /*0084*/ 	.word	index@(.nv.constant0._Z9vectorAddPfPKfS1_i)
        /*0088*/ 	.short	0x0380
        /*008a*/ 	.short	0x001c


	//----- nvinfo : EIATTR_SW_WAR
	.align		4
.L_26:
        /*008c*/ 	.byte	0x04, 0x36
        /*008e*/ 	.short	(.L_28 - .L_27)
.L_27:
        /*0090*/ 	.word	0x00000008
.L_28:


//--------------------- .nv.callgraph             --------------------------
	.section	.nv.callgraph,"",@"SHT_CUDA_CALLGRAPH"
	.align	4
	.sectionentsize	8
	.align		4
        /*0000*/ 	.word	0x00000000
	.align		4
        /*0004*/ 	.word	0xffffffff
	.align		4
        /*0008*/ 	.word	index@(_Z9vectorAddPfPKfS1_i)
	.align		4
        /*000c*/ 	.word	index@(vprintf)
	.align		4
        /*0010*/ 	.word	0x00000000
	.align		4
        /*0014*/ 	.word	0xfffffffe
	.align		4
        /*0018*/ 	.word	0x00000000
	.align		4
        /*001c*/ 	.word	0xfffffffd
	.align		4
        /*0020*/ 	.word	0x00000000
	.align		4
        /*0024*/ 	.word	0xfffffffc


//--------------------- .nv.constant4             --------------------------
	.section	.nv.constant4,"a",@progbits
	.align	8
	.align		8
.nv.constant4:
        /*0000*/ 	.dword	vprintf
	.align		8
        /*0008*/ 	.dword	$str


//--------------------- .text._Z9vectorAddPfPKfS1_i --------------------------
	.section	.text._Z9vectorAddPfPKfS1_i,"ax",@progbits
	.align	128
        .global         _Z9vectorAddPfPKfS1_i
        .type           _Z9vectorAddPfPKfS1_i,@function
        .size           _Z9vectorAddPfPKfS1_i,(.L_x_2 - _Z9vectorAddPfPKfS1_i)
        .other          _Z9vectorAddPfPKfS1_i,@"STO_CUDA_ENTRY STV_DEFAULT"
_Z9vectorAddPfPKfS1_i:
.text._Z9vectorAddPfPKfS1_i:
[----:B------:R-:W0:Y:S01]  /*0000*/  LDC R1, c[0x0][0x37c] ;  /* 0x0000df00ff017b82 */ /* 0x000e220000000800 */
[----:B------:R-:W1:Y:S01]  /*0010*/  S2R R3, SR_TID.X ;  /* 0x0000000000037919 */ /* 0x000e620000002100 */
[----:B------:R-:W2:Y:S06]  /*0020*/  LDCU UR5, c[0x0][0x2fc] ;  /* 0x00005f80ff0577ac */ /* 0x000eac0008000800 */
[----:B------:R-:W1:Y:S01]  /*0030*/  S2UR UR6, SR_CTAID.X ;  /* 0x00000000000679c3 */ /* 0x000e620000002500 */
[----:B0-----:R-:W-:Y:S01]  /*0040*/  IADD3 R1, PT, PT, R1, -0x20, RZ ;  /* 0xffffffe001017810 */ /* 0x001fe20007ffe0ff */
[----:B------:R-:W0:Y:S01]  /*0050*/  LDCU UR7, c[0x0][0x398] ;  /* 0x00007300ff0777ac */ /* 0x000e220008000800 */
[----:B------:R-:W3:Y:S05]  /*0060*/  LDCU UR4, c[0x0][0x2f8] ;  /* 0x00005f00ff0477ac */ /* 0x000eea0008000800 */
[----:B------:R-:W1:Y:S01]  /*0070*/  LDC R0, c[0x0][0x360] ;  /* 0x0000d800ff007b82 */ /* 0x000e620000000800 */
[----:B---3--:R-:W-:-:S04]  /*0080*/  IADD3 R6, P1, PT, R1, UR4, RZ ;  /* 0x0000000401067c10 */ /* 0x008fc8000ff3e0ff */
[----:B--2---:R-:W-:Y:S01]  /*0090*/  IADD3.X R7, PT, PT, RZ, UR5, RZ, P1, !PT ;  /* 0x00000005ff077c10 */ /* 0x004fe20008ffe4ff */
[----:B-1----:R-:W-:-:S05]  /*00a0*/  IMAD R0, R0, UR6, R3 ;  /* 0x0000000600007c24 */ /* 0x002fca000f8e0203 */
[----:B0-----:R-:W-:-:S13]  /*00b0*/  ISETP.GE.AND P0, PT, R0, UR7, PT ;  /* 0x0000000700007c0c */ /* 0x001fda000bf06270 */
[----:B------:R-:W-:Y:S05]  /*00c0*/  @P0 EXIT ;  /* 0x000000000000094d */ /* 0x000fea0003800000 */
[----:B------:R-:W0:Y:S01]  /*00d0*/  LDC.64 R4, c[0x0][0x388] ;  /* 0x0000e200ff047b82 */ /* 0x000e220000000a00 */
[----:B------:R-:W1:Y:S07]  /*00e0*/  LDCU.64 UR4, c[0x0][0x358] ;  /* 0x00006b00ff0477ac */ /* 0x000e6e0008000a00 */
[----:B------:R-:W2:Y:S08]  /*00f0*/  LDC.64 R2, c[0x0][0x390] ;  /* 0x0000e400ff027b82 */ /* 0x000eb00000000a00 */
[----:B------:R-:W3:Y:S01]  /*0100*/  LDC.64 R18, c[0x0][0x380] ;  /* 0x0000e000ff127b82 */ /* 0x000ee20000000a00 */
[----:B0-----:R-:W-:-:S05]  /*0110*/  IMAD.WIDE R4, R0, 0x4, R4 ;  /* 0x0000000400047825 */ /* 0x001fca00078e0204 */
[----:B-1----:R-:W4:Y:S01]  /*0120*/  LDG.E R12, desc[UR4][R4.64] ;  /* 0x00000004040c7981 */ /* 0x002f22000c1e1900 */
[----:B--2---:R-:W-:-:S05]  /*0130*/  IMAD.WIDE R2, R0, 0x4, R2 ;  /* 0x0000000400027825 */ /* 0x004fca00078e0202 */
[----:B------:R-:W4:Y:S01]  /*0140*/  LDG.E R9, desc[UR4][R2.64] ;  /* 0x0000000402097981 */ /* 0x000f22000c1e1900 */
[----:B---3--:R-:W-:-:S04]  /*0150*/  IMAD.WIDE R18, R0, 0x4, R18 ;  /* 0x0000000400127825 */ /* 0x008fc800078e0212 */
[----:B----4-:R-:W-:-:S05]  /*0160*/  FADD R12, R12, R9 ;  /* 0x000000090c0c7221 */ /* 0x010fca0000000000 */
[----:B------:R0:W-:Y:S04]  /*0170*/  STG.E desc[UR4][R18.64], R12 ;  /* 0x0000000c12007986 */ /* 0x0001e8000c101904 */
[----:B------:R1:W2:Y:S04]  /*0180*/  LDG.E R13, desc[UR4][R4.64] ;  /* 0x00000004040d7981 */ /* 0x0002a8000c1e1900 */
[----:B------:R-:W3:Y:S01]  /*0190*/  LDG.E R8, desc[UR4][R2.64] ;  /* 0x0000000402087981 */ /* 0x000ee2000c1e1900 */
[----:B------:R-:W-:Y:S01]  /*01a0*/  F2F.F64.F32 R10, R12 ;  /* 0x0000000c000a7310 */ /* 0x000fe20000201800 */
[----:B------:R-:W-:Y:S01]  /*01b0*/  MOV R16, 0x0 ;  /* 0x0000000000107802 */ /* 0x000fe20000000f00 */
[----:B------:R-:W1:Y:S01]  /*01c0*/  LDCU.64 UR4, c[0x4][0x8] ;  /* 0x01000100ff0477ac */ /* 0x000e620008000a00 */
[----:B------:R0:W-:Y:S04]  /*01d0*/  STL [R1], R0 ;  /* 0x0000000001007387 */ /* 0x0001e80000100800 */
[----:B------:R-:W4:Y:S01]  /*01e0*/  LDC.64 R16, c[0x4][R16] ;  /* 0x0100000010107b82 */ /* 0x000f220000000a00 */
[----:B-1----:R-:W-:-:S02]  /*01f0*/  MOV R4, UR4 ;  /* 0x0000000400047c02 */ /* 0x002fc40008000f00 */
[----:B------:R-:W-:Y:S01]  /*0200*/  MOV R5, UR5 ;  /* 0x0000000500057c02 */ /* 0x000fe20008000f00 */
[----:B--2---:R-:W1:Y:S08]  /*0210*/  F2F.F64.F32 R14, R13 ;  /* 0x0000000d000e7310 */ /* 0x004e700000201800 */
[----:B---3--:R-:W2:Y:S01]  /*0220*/  F2F.F64.F32 R8, R8 ;  /* 0x0000000800087310 */ /* 0x008ea20000201800 */
[----:B-1----:R0:W-:Y:S04]  /*0230*/  STL.64 [R1+0x8], R14 ;  /* 0x0000080e01007387 */ /* 0x0021e80000100a00 */
[----:B--2-4-:R0:W-:Y:S02]  /*0240*/  STL.128 [R1+0x10], R8 ;  /* 0x0000100801007387 */ /* 0x0141e40000100c00 */
[----:B------:R-:W-:-:S07]  /*0250*/  LEPC R20, `(.L_x_0) ;  /* 0x000000001014794e */ /* 0x000fce0000000000 */
[----:B0-----:R-:W-:Y:S05]  /*0260*/  CALL.ABS.NOINC R16 ;  /* 0x0000000010007343 */ /* 0x001fea0003c00000 */
.L_x_0:
[----:B------:R-:W-:Y:S05]  /*0270*/  EXIT ;  /* 0x000000000000794d */ /* 0x000fea0003800000 */
.L_x_1:
[----:B------:R-:W-:-:S00]  /*0280*/  BRA `(.L_x_1) ;  /* 0xfffffffc00fc7947 */ /* 0x000fc0000383ffff */
[----:B------:R-:W-:-:S00]  /*0290*/  NOP ;  /* 0x0000000000007918 */ /* 0x000fc00000000000 */
        /* <DEDUP_REMOVED lines=14> */
.L_x_2:


//--------------------- .nv.global.init           --------------------------
	.section	.nv.global.init,"aw",@progbits
.nv.global.init:
	.type		$str,@object
	.size		$str,(.L_0 - $str)
$str:
        /*0000*/ 	.byte	0x69, 0x20, 0x3d, 0x20, 0x25, 0x32, 0x64, 0x3a, 0x20, 0x25, 0x66, 0x20, 0x2b, 0x20, 0x25, 0x66
        /*0010*/ 	.byte	0x20, 0x3d, 0x20, 0x25, 0x66, 0x0a, 0x00
.L_0:


//--------------------- .nv.shared.reserved.0     --------------------------
	.section	.nv.shared.reserved.0,"aw",@nobits
	.weak		__nv_reservedSMEM_offset_0_alias
	.size		__nv_reservedSMEM_offset_0_alias, 0, 64
	.other		__nv_reservedSMEM_offset_0_alias,@"STO_CUDA_RESERVED_SHARED STV_DEFAULT"
__nv_reservedSMEM_offset_0_alias:
	.zero		0
	.zero		64


//--------------------- .nv.constant0._Z9vectorAddPfPKfS1_i --------------------------
	.section	.nv.constant0._Z9vectorAddPfPKfS1_i,"a",@progbits
	.sectionflags	@""
	.align	4
.nv.constant0._Z9vectorAddPfPKfS1_i:
	.zero		924


//--------------------- SYMBOLS --------------------------

	.type		.nv.reservedSmem.offset0,@object
	.size		.nv.reservedSmem.offset0,0x4
	.type		vprintf,@function
